//
// Generated by NVIDIA NVVM Compiler
//
// Compiler Build ID: CL-36424714
// Cuda compilation tools, release 13.0, V13.0.88
// Based on NVVM 20.0.0
//

.version 9.0
.target sm_100
.address_size 64

	// .globl	_Z15PolonaiseKernelPf

.visible .entry _Z15PolonaiseKernelPf(
	.param .u64 .ptr .align 1 _Z15PolonaiseKernelPf_param_0
)
{
	.reg .b32 	%r<14>;
	.reg .b32 	%f<16>;
	.reg .b64 	%rd<7>;

	ld.param.u64 	%rd1, [_Z15PolonaiseKernelPf_param_0];
	cvta.to.global.u64 	%rd2, %rd1;
	mov.u32 	%r1, %ctaid.x;
	mov.u32 	%r2, %ntid.x;
	mov.u32 	%r3, %tid.x;
	mad.lo.s32 	%r4, %r1, %r2, %r3;
	mul.lo.s32 	%r5, %r4, 6;
	mov.u32 	%r6, %nctaid.x;
	mul.lo.s32 	%r7, %r6, %r2;
	mul.hi.s32 	%r8, %r5, 715827883;
	shr.u32 	%r9, %r8, 31;
	add.s32 	%r10, %r8, %r9;
	add.s32 	%r11, %r10, -1;
	rem.s32 	%r12, %r11, %r7;
	mul.lo.s32 	%r13, %r12, 6;
	mul.wide.s32 	%rd3, %r13, 4;
	add.s64 	%rd4, %rd2, %rd3;
	ld.global.f32 	%f1, [%rd4];
	mul.wide.s32 	%rd5, %r5, 4;
	add.s64 	%rd6, %rd2, %rd5;
	ld.global.f32 	%f2, [%rd6];
	sub.f32 	%f3, %f1, %f2;
	ld.global.f32 	%f4, [%rd6+12];
	sub.f32 	%f5, %f3, %f4;
	st.global.f32 	[%rd6+12], %f5;
	ld.global.f32 	%f6, [%rd4+4];
	ld.global.f32 	%f7, [%rd6+4];
	sub.f32 	%f8, %f6, %f7;
	ld.global.f32 	%f9, [%rd6+16];
	sub.f32 	%f10, %f8, %f9;
	st.global.f32 	[%rd6+16], %f10;
	ld.global.f32 	%f11, [%rd4+8];
	ld.global.f32 	%f12, [%rd6+8];
	sub.f32 	%f13, %f11, %f12;
	ld.global.f32 	%f14, [%rd6+20];
	sub.f32 	%f15, %f13, %f14;
	st.global.f32 	[%rd6+20], %f15;
	ret;

}


// ===== COMPILED SASS (sm_100) =====

	.target	sm_100

	.elftype	@"ET_EXEC"


//--------------------- .note.nv.tkinfo           --------------------------
	.section	.note.nv.tkinfo,"",@"SHT_NOTE"
	.sectionflags	@"SHF_NOTE_NV_TKINFO"
	.tkinfo
        /*0018*/ 	.word	0x00000002
        /*0030*/ 	.string	""
        /*0030*/ 	.string	"ptxas"
        /*0030*/ 	.string	"Cuda compilation tools, release 13.0, V13.0.88"
        /*0030*/ 	.string	"Build cuda_13.0.r13.0/compiler.36424714_0"
        /*0030*/ 	.string	"-arch sm_100 -m 64 "



//--------------------- .note.nv.cuinfo           --------------------------
	.section	.note.nv.cuinfo,"",@"SHT_NOTE"
	.sectionflags	@"SHF_NOTE_NV_CUINFO"
        /*0018*/ 	.short	0x0002
        /*001a*/ 	.short	0x0064
        /*001c*/ 	.short	0x0082
	.zero		2


//--------------------- .nv.info                  --------------------------
	.section	.nv.info,"",@"SHT_CUDA_INFO"
	.align	4


	//----- nvinfo : EIATTR_REGCOUNT
	.align		4
        /*0000*/ 	.byte	0x04, 0x2f
        /*0002*/ 	.short	(.L_1 - .L_0)
	.align		4
.L_0:
        /*0004*/ 	.word	index@(_Z15PolonaiseKernelPf)
        /*0008*/ 	.word	0x00000010


	//----- nvinfo : EIATTR_FRAME_SIZE
	.align		4
.L_1:
        /*000c*/ 	.byte	0x04, 0x11
        /*000e*/ 	.short	(.L_3 - .L_2)
	.align		4
.L_2:
        /*0010*/ 	.word	index@(_Z15PolonaiseKernelPf)
        /*0014*/ 	.word	0x00000000


	//----- nvinfo : EIATTR_MIN_STACK_SIZE
	.align		4
.L_3:
        /*0018*/ 	.byte	0x04, 0x12
        /*001a*/ 	.short	(.L_5 - .L_4)
	.align		4
.L_4:
        /*001c*/ 	.word	index@(_Z15PolonaiseKernelPf)
        /*0020*/ 	.word	0x00000000
.L_5:


//--------------------- .nv.compat                --------------------------
	.section	.nv.compat,"",@"SHT_CUDA_COMPAT_INFO"
	.align	4
        /*0000*/ 	.byte	0x02, 0x09, 0x00, 0x00, 0x02, 0x02, 0x01, 0x00, 0x02, 0x05, 0x05, 0x00, 0x03, 0x07, 0x01, 0x01
        /*0010*/ 	.byte	0x02, 0x03, 0x00, 0x00, 0x02, 0x06, 0x01, 0x00, 0x04, 0x0b, 0x08, 0x00, 0x09, 0x00, 0x00, 0x00
        /*0020*/ 	.byte	0x00, 0x00, 0x00, 0x00


//--------------------- .nv.info._Z15PolonaiseKernelPf --------------------------
	.section	.nv.info._Z15PolonaiseKernelPf,"",@"SHT_CUDA_INFO"
	.sectionflags	@""
	.align	4


	//----- nvinfo : EIATTR_CUDA_API_VERSION
	.align		4
        /*0000*/ 	.byte	0x04, 0x37
        /*0002*/ 	.short	(.L_7 - .L_6)
.L_6:
        /*0004*/ 	.word	0x00000082


	//----- nvinfo : EIATTR_KPARAM_INFO
	.align		4
.L_7:
        /*0008*/ 	.byte	0x04, 0x17
        /*000a*/ 	.short	(.L_9 - .L_8)
.L_8:
        /*000c*/ 	.word	0x00000000
        /*0010*/ 	.short	0x0000
        /*0012*/ 	.short	0x0000
        /*0014*/ 	.byte	0x00, 0xf5, 0x21, 0x00


	//----- nvinfo : EIATTR_SPARSE_MMA_MASK
	.align		4
.L_9:
        /*0018*/ 	.byte	0x03, 0x50
        /*001a*/ 	.short	0x0000


	//----- nvinfo : EIATTR_MAXREG_COUNT
	.align		4
        /*001c*/ 	.byte	0x03, 0x1b
        /*001e*/ 	.short	0x00ff


	//----- nvinfo : EIATTR_MERCURY_ISA_VERSION
	.align		4
        /*0020*/ 	.byte	0x03, 0x5f
        /*0022*/ 	.short	0x0101


	//----- nvinfo : EIATTR_VRC_CTA_INIT_COUNT
	.align		4
        /*0024*/ 	.byte	0x02, 0x4a
	.zero		1
	.zero		1


	//----- nvinfo : EIATTR_EXIT_INSTR_OFFSETS
	.align		4
        /*0028*/ 	.byte	0x04, 0x1c
        /*002a*/ 	.short	(.L_11 - .L_10)


	//   ....[0]....
.L_10:
        /*002c*/ 	.word	0x000003a0


	//----- nvinfo : EIATTR_CBANK_PARAM_SIZE
	.align		4
.L_11:
        /*0030*/ 	.byte	0x03, 0x19
        /*0032*/ 	.short	0x0008


	//----- nvinfo : EIATTR_PARAM_CBANK
	.align		4
        /*0034*/ 	.byte	0x04, 0x0a
        /*0036*/ 	.short	(.L_13 - .L_12)
	.align		4
.L_12:
        /*0038*/ 	.word	index@(.nv.constant0._Z15PolonaiseKernelPf)
        /*003c*/ 	.short	0x0380
        /*003e*/ 	.short	0x0008


	//----- nvinfo : EIATTR_SW_WAR
	.align		4
.L_13:
        /*0040*/ 	.byte	0x04, 0x36
        /*0042*/ 	.short	(.L_15 - .L_14)
.L_14:
        /*0044*/ 	.word	0x00000008
.L_15:


//--------------------- .nv.callgraph             --------------------------
	.section	.nv.callgraph,"",@"SHT_CUDA_CALLGRAPH"
	.align	4
	.sectionentsize	8
	.align		4
        /*0000*/ 	.word	0x00000000
	.align		4
        /*0004*/ 	.word	0xffffffff
	.align		4
        /*0008*/ 	.word	0x00000000
	.align		4
        /*000c*/ 	.word	0xfffffffe
	.align		4
        /*0010*/ 	.word	0x00000000
	.align		4
        /*0014*/ 	.word	0xfffffffd
	.align		4
        /*0018*/ 	.word	0x00000000
	.align		4
        /*001c*/ 	.word	0xfffffffc


//--------------------- .text._Z15PolonaiseKernelPf --------------------------
	.section	.text._Z15PolonaiseKernelPf,"ax",@progbits
	.align	128
        .global         _Z15PolonaiseKernelPf
        .type           _Z15PolonaiseKernelPf,@function
        .size           _Z15PolonaiseKernelPf,(.L_x_1 - _Z15PolonaiseKernelPf)
        .other          _Z15PolonaiseKernelPf,@"STO_CUDA_ENTRY STV_DEFAULT"
_Z15PolonaiseKernelPf:
.text._Z15PolonaiseKernelPf:
[----:B------:R-:W-:Y:S08]  /*0000*/  LDC R1, c[0x0][0x37c] ;  /* 0x0000df00ff017b82 */ /* 0x000ff00000000800 */
[----:B------:R-:W0:Y:S01]  /*0010*/  LDC R0, c[0x0][0x360] ;  /* 0x0000d800ff007b82 */ /* 0x000e220000000800 */
[----:B------:R-:W0:Y:S01]  /*0020*/  LDCU UR4, c[0x0][0x370] ;  /* 0x00006e00ff0477ac */ /* 0x000e220008000800 */
[----:B------:R-:W1:Y:S01]  /*0030*/  S2R R5, SR_TID.X ;  /* 0x0000000000057919 */ /* 0x000e620000002100 */
[----:B0-----:R-:W-:-:S05]  /*0040*/  IMAD R10, R0, UR4, RZ ;  /* 0x00000004000a7c24 */ /* 0x001fca000f8e02ff */
[----:B------:R-:W1:Y:S01]  /*0050*/  S2UR UR4, SR_CTAID.X ;  /* 0x00000000000479c3 */ /* 0x000e620000002500 */
[-C--:B------:R-:W-:Y:S02]  /*0060*/  IABS R9, R10.reuse ;  /* 0x0000000a00097213 */ /* 0x080fe40000000000 */
[----:B------:R-:W-:Y:S02]  /*0070*/  IABS R8, R10 ;  /* 0x0000000a00087213 */ /* 0x000fe40000000000 */
[----:B------:R-:W0:Y:S02]  /*0080*/  I2F.RP R4, R9 ;  /* 0x0000000900047306 */ /* 0x000e240000209400 */
[----:B------:R-:W-:-:S06]  /*0090*/  IADD3 R8, PT, PT, RZ, -R8, RZ ;  /* 0x80000008ff087210 */ /* 0x000fcc0007ffe0ff */
[----:B0-----:R-:W0:Y:S01]  /*00a0*/  MUFU.RCP R4, R4 ;  /* 0x0000000400047308 */ /* 0x001e220000001000 */
[----:B-1----:R-:W-:Y:S01]  /*00b0*/  IMAD R0, R0, UR4, R5 ;  /* 0x0000000400007c24 */ /* 0x002fe2000f8e0205 */
[----:B------:R-:W1:Y:S03]  /*00c0*/  LDCU.64 UR4, c[0x0][0x358] ;  /* 0x00006b00ff0477ac */ /* 0x000e660008000a00 */
[----:B------:R-:W-:-:S04]  /*00d0*/  IMAD R7, R0, 0x6, RZ ;  /* 0x0000000600077824 */ /* 0x000fc800078e02ff */
[----:B------:R-:W-:-:S05]  /*00e0*/  IMAD.HI R0, R7, 0x2aaaaaab, RZ ;  /* 0x2aaaaaab07007827 */ /* 0x000fca00078e02ff */
[----:B------:R-:W-:Y:S02]  /*00f0*/  LEA.HI R0, R0, R0, RZ, 0x1 ;  /* 0x0000000000007211 */ /* 0x000fe400078f08ff */
[----:B0-----:R-:W-:Y:S02]  /*0100*/  IADD3 R2, PT, PT, R4, 0xffffffe, RZ ;  /* 0x0ffffffe04027810 */ /* 0x001fe40007ffe0ff */
[----:B------:R-:W-:Y:S02]  /*0110*/  IADD3 R0, PT, PT, R0, -0x1, RZ ;  /* 0xffffffff00007810 */ /* 0x000fe40007ffe0ff */
[----:B------:R0:W2:Y:S02]  /*0120*/  F2I.FTZ.U32.TRUNC.NTZ R3, R2 ;  /* 0x0000000200037305 */ /* 0x0000a4000021f000 */
[----:B------:R-:W-:Y:S02]  /*0130*/  IABS R4, R0 ;  /* 0x0000000000047213 */ /* 0x000fe40000000000 */
[----:B------:R-:W-:Y:S01]  /*0140*/  ISETP.GE.AND P2, PT, R0, RZ, PT ;  /* 0x000000ff0000720c */ /* 0x000fe20003f46270 */
[----:B0-----:R-:W-:Y:S01]  /*0150*/  HFMA2 R2, -RZ, RZ, 0, 0 ;  /* 0x00000000ff027431 */ /* 0x001fe200000001ff */
[----:B--2---:R-:W-:-:S05]  /*0160*/  IADD3 R6, PT, PT, RZ, -R3, RZ ;  /* 0x80000003ff067210 */ /* 0x004fca0007ffe0ff */
[----:B------:R-:W-:-:S04]  /*0170*/  IMAD R5, R6, R9, RZ ;  /* 0x0000000906057224 */ /* 0x000fc800078e02ff */
[----:B------:R-:W-:Y:S01]  /*0180*/  IMAD.HI.U32 R2, R3, R5, R2 ;  /* 0x0000000503027227 */ /* 0x000fe200078e0002 */
[----:B------:R-:W-:Y:S02]  /*0190*/  MOV R3, R4 ;  /* 0x0000000400037202 */ /* 0x000fe40000000f00 */
[----:B------:R-:W-:-:S03]  /*01a0*/  MOV R4, R8 ;  /* 0x0000000800047202 */ /* 0x000fc60000000f00 */
[----:B------:R-:W-:-:S04]  /*01b0*/  IMAD.HI.U32 R2, R2, R3, RZ ;  /* 0x0000000302027227 */ /* 0x000fc800078e00ff */
[----:B------:R-:W-:Y:S02]  /*01c0*/  IMAD R2, R2, R4, R3 ;  /* 0x0000000402027224 */ /* 0x000fe400078e0203 */
[----:B------:R-:W0:Y:S03]  /*01d0*/  LDC.64 R4, c[0x0][0x380] ;  /* 0x0000e000ff047b82 */ /* 0x000e260000000a00 */
[----:B------:R-:W-:-:S13]  /*01e0*/  ISETP.GT.U32.AND P0, PT, R9, R2, PT ;  /* 0x000000020900720c */ /* 0x000fda0003f04070 */
[----:B------:R-:W-:Y:S02]  /*01f0*/  @!P0 IADD3 R2, PT, PT, R2, -R9, RZ ;  /* 0x8000000902028210 */ /* 0x000fe40007ffe0ff */
[----:B------:R-:W-:Y:S02]  /*0200*/  ISETP.NE.AND P0, PT, R10, RZ, PT ;  /* 0x000000ff0a00720c */ /* 0x000fe40003f05270 */
[----:B------:R-:W-:-:S13]  /*0210*/  ISETP.GT.U32.AND P1, PT, R9, R2, PT ;  /* 0x000000020900720c */ /* 0x000fda0003f24070 */
[----:B------:R-:W-:-:S04]  /*0220*/  @!P1 IADD3 R2, PT, PT, R2, -R9, RZ ;  /* 0x8000000902029210 */ /* 0x000fc80007ffe0ff */
[----:B------:R-:W-:Y:S02]  /*0230*/  @!P2 IADD3 R2, PT, PT, -R2, RZ, RZ ;  /* 0x000000ff0202a210 */ /* 0x000fe40007ffe1ff */
[----:B------:R-:W-:-:S05]  /*0240*/  @!P0 LOP3.LUT R2, RZ, R10, RZ, 0x33, !PT ;  /* 0x0000000aff028212 */ /* 0x000fca00078e33ff */
[----:B------:R-:W-:Y:S02]  /*0250*/  IMAD R9, R2, 0x6, RZ ;  /* 0x0000000602097824 */ /* 0x000fe400078e02ff */
[----:B0-----:R-:W-:-:S04]  /*0260*/  IMAD.WIDE R2, R7, 0x4, R4 ;  /* 0x0000000407027825 */ /* 0x001fc800078e0204 */
[----:B------:R-:W-:Y:S01]  /*0270*/  IMAD.WIDE R4, R9, 0x4, R4 ;  /* 0x0000000409047825 */ /* 0x000fe200078e0204 */
[----:B-1----:R-:W2:Y:S04]  /*0280*/  LDG.E R7, desc[UR4][R2.64] ;  /* 0x0000000402077981 */ /* 0x002ea8000c1e1900 */
[----:B------:R-:W2:Y:S04]  /*0290*/  LDG.E R0, desc[UR4][R4.64] ;  /* 0x0000000404007981 */ /* 0x000ea8000c1e1900 */
[----:B------:R-:W3:Y:S04]  /*02a0*/  LDG.E R9, desc[UR4][R2.64+0xc] ;  /* 0x00000c0402097981 */ /* 0x000ee8000c1e1900 */
[----:B------:R-:W4:Y:S04]  /*02b0*/  LDG.E R11, desc[UR4][R2.64+0x10] ;  /* 0x00001004020b7981 */ /* 0x000f28000c1e1900 */
[----:B------:R-:W5:Y:S01]  /*02c0*/  LDG.E R13, desc[UR4][R2.64+0x14] ;  /* 0x00001404020d7981 */ /* 0x000f62000c1e1900 */
[----:B--2---:R-:W-:-:S03]  /*02d0*/  FADD R0, R0, -R7 ;  /* 0x8000000700007221 */ /* 0x004fc60000000000 */
[----:B------:R-:W2:Y:S01]  /*02e0*/  LDG.E R7, desc[UR4][R2.64+0x4] ;  /* 0x0000040402077981 */ /* 0x000ea2000c1e1900 */
[----:B---3--:R-:W-:-:S05]  /*02f0*/  FADD R9, R0, -R9 ;  /* 0x8000000900097221 */ /* 0x008fca0000000000 */
[----:B------:R-:W-:Y:S04]  /*0300*/  STG.E desc[UR4][R2.64+0xc], R9 ;  /* 0x00000c0902007986 */ /* 0x000fe8000c101904 */
[----:B------:R-:W2:Y:S02]  /*0310*/  LDG.E R0, desc[UR4][R4.64+0x4] ;  /* 0x0000040404007981 */ /* 0x000ea4000c1e1900 */
[----:B--2---:R-:W-:Y:S02]  /*0320*/  FADD R0, R0, -R7 ;  /* 0x8000000700007221 */ /* 0x004fe40000000000 */
[----:B------:R-:W2:Y:S02]  /*0330*/  LDG.E R7, desc[UR4][R2.64+0x8] ;  /* 0x0000080402077981 */ /* 0x000ea4000c1e1900 */
[----:B----4-:R-:W-:-:S05]  /*0340*/  FADD R11, R0, -R11 ;  /* 0x8000000b000b7221 */ /* 0x010fca0000000000 */
[----:B------:R-:W-:Y:S04]  /*0350*/  STG.E desc[UR4][R2.64+0x10], R11 ;  /* 0x0000100b02007986 */ /* 0x000fe8000c101904 */
[----:B------:R-:W2:Y:S02]  /*0360*/  LDG.E R0, desc[UR4][R4.64+0x8] ;  /* 0x0000080404007981 */ /* 0x000ea4000c1e1900 */
[----:B--2---:R-:W-:-:S04]  /*0370*/  FADD R0, R0, -R7 ;  /* 0x8000000700007221 */ /* 0x004fc80000000000 */
[----:B-----5:R-:W-:-:S05]  /*0380*/  FADD R13, R0, -R13 ;  /* 0x8000000d000d7221 */ /* 0x020fca0000000000 */
[----:B------:R-:W-:Y:S01]  /*0390*/  STG.E desc[UR4][R2.64+0x14], R13 ;  /* 0x0000140d02007986 */ /* 0x000fe2000c101904 */
[----:B------:R-:W-:Y:S05]  /*03a0*/  EXIT ;  /* 0x000000000000794d */ /* 0x000fea0003800000 */
.L_x_0:
[----:B------:R-:W-:-:S00]  /*03b0*/  BRA `(.L_x_0) ;  /* 0xfffffffc00fc7947 */ /* 0x000fc0000383ffff */
[----:B------:R-:W-:-:S00]  /*03c0*/  NOP ;  /* 0x0000000000007918 */ /* 0x000fc00000000000 */
        /* <DEDUP_REMOVED lines=11> */
.L_x_1:


//--------------------- .nv.shared.reserved.0     --------------------------
	.section	.nv.shared.reserved.0,"aw",@nobits
	.weak		__nv_reservedSMEM_offset_0_alias
	.size		__nv_reservedSMEM_offset_0_alias, 0, 64
	.other		__nv_reservedSMEM_offset_0_alias,@"STO_CUDA_RESERVED_SHARED STV_DEFAULT"
__nv_reservedSMEM_offset_0_alias:
	.zero		0
	.zero		64


//--------------------- .nv.constant0._Z15PolonaiseKernelPf --------------------------
	.section	.nv.constant0._Z15PolonaiseKernelPf,"a",@progbits
	.sectionflags	@""
	.align	4
.nv.constant0._Z15PolonaiseKernelPf:
	.zero		904


//--------------------- SYMBOLS --------------------------

	.type		.nv.reservedSmem.offset0,@object
	.size		.nv.reservedSmem.offset0,0x4
